	.headerflags	@"EF_CUDA_TEXMODE_UNIFIED EF_CUDA_64BIT_ADDRESS EF_CUDA_ACCELERATORS EF_CUDA_SM90 EF_CUDA_VIRTUAL_SM(EF_CUDA_SM90)"
	.elftype	@"ET_EXEC"


//--------------------- .nv.info                  --------------------------
	.section	.nv.info,"",@"SHT_CUDA_INFO"
	.align	4


	//----- nvinfo : EIATTR_REGCOUNT
	.align		4
        /*0000*/ 	.byte	0x04, 0x2f
        /*0002*/ 	.short	(.L_3 - .L_2)
	.align		4
.L_2:
        /*0004*/ 	.word	index@(triton_per_fused__native_batch_norm_legit_no_training_cat_mean_relu_65)
        /*0008*/ 	.word	0x0000001e


	//----- nvinfo : EIATTR_MIN_STACK_SIZE
	.align		4
.L_3:
        /*000c*/ 	.byte	0x04, 0x12
        /*000e*/ 	.short	(.L_5 - .L_4)
	.align		4
.L_4:
        /*0010*/ 	.word	index@(triton_per_fused__native_batch_norm_legit_no_training_cat_mean_relu_65)
        /*0014*/ 	.word	0x00000000


	//----- nvinfo : EIATTR_FRAME_SIZE
	.align		4
.L_5:
        /*0018*/ 	.byte	0x04, 0x11
        /*001a*/ 	.short	(.L_7 - .L_6)
	.align		4
.L_6:
        /*001c*/ 	.word	index@(triton_per_fused__native_batch_norm_legit_no_training_cat_mean_relu_65)
        /*0020*/ 	.word	0x00000000


	//----- nvinfo : EIATTR_MIN_STACK_SIZE
	.align		4
.L_7:
        /*0024*/ 	.byte	0x04, 0x12
        /*0026*/ 	.short	(.L_9 - .L_8)
	.align		4
.L_8:
        /*0028*/ 	.word	index@(triton_per_fused__native_batch_norm_legit_no_training_cat_mean_relu_65)
        /*002c*/ 	.word	0x00000000
.L_9:


//--------------------- .nv.info.triton_per_fused__native_batch_norm_legit_no_training_cat_mean_relu_65 --------------------------
	.section	.nv.info.triton_per_fused__native_batch_norm_legit_no_training_cat_mean_relu_65,"",@"SHT_CUDA_INFO"
	.sectionflags	@""
	.align	4


	//----- nvinfo : EIATTR_CUDA_API_VERSION
	.align		4
        /*0000*/ 	.byte	0x04, 0x37
        /*0002*/ 	.short	(.L_11 - .L_10)
.L_10:
        /*0004*/ 	.word	0x0000007c


	//----- nvinfo : EIATTR_KPARAM_INFO
	.align		4
.L_11:
        /*0008*/ 	.byte	0x04, 0x17
        /*000a*/ 	.short	(.L_13 - .L_12)
.L_12:
        /*000c*/ 	.word	0x00000000
        /*0010*/ 	.short	0x0009
        /*0012*/ 	.short	0x0044
        /*0014*/ 	.byte	0x00, 0xf0, 0x11, 0x00


	//----- nvinfo : EIATTR_KPARAM_INFO
	.align		4
.L_13:
        /*0018*/ 	.byte	0x04, 0x17
        /*001a*/ 	.short	(.L_15 - .L_14)
.L_14:
        /*001c*/ 	.word	0x00000000
        /*0020*/ 	.short	0x0008
        /*0022*/ 	.short	0x0040
        /*0024*/ 	.byte	0x00, 0xf0, 0x11, 0x00


	//----- nvinfo : EIATTR_KPARAM_INFO
	.align		4
.L_15:
        /*0028*/ 	.byte	0x04, 0x17
        /*002a*/ 	.short	(.L_17 - .L_16)
.L_16:
        /*002c*/ 	.word	0x00000000
        /*0030*/ 	.short	0x0007
        /*0032*/ 	.short	0x0038
        /*0034*/ 	.byte	0x00, 0xf4, 0x21, 0x00


	//----- nvinfo : EIATTR_KPARAM_INFO
	.align		4
.L_17:
        /*0038*/ 	.byte	0x04, 0x17
        /*003a*/ 	.short	(.L_19 - .L_18)
.L_18:
        /*003c*/ 	.word	0x00000000
        /*0040*/ 	.short	0x0006
        /*0042*/ 	.short	0x0030
        /*0044*/ 	.byte	0x00, 0xf4, 0x21, 0x00


	//----- nvinfo : EIATTR_KPARAM_INFO
	.align		4
.L_19:
        /*0048*/ 	.byte	0x04, 0x17
        /*004a*/ 	.short	(.L_21 - .L_20)
.L_20:
        /*004c*/ 	.word	0x00000000
        /*0050*/ 	.short	0x0005
        /*0052*/ 	.short	0x0028
        /*0054*/ 	.byte	0x00, 0xf4, 0x21, 0x00


	//----- nvinfo : EIATTR_KPARAM_INFO
	.align		4
.L_21:
        /*0058*/ 	.byte	0x04, 0x17
        /*005a*/ 	.short	(.L_23 - .L_22)
.L_22:
        /*005c*/ 	.word	0x00000000
        /*0060*/ 	.short	0x0004
        /*0062*/ 	.short	0x0020
        /*0064*/ 	.byte	0x00, 0xf4, 0x21, 0x00


	//----- nvinfo : EIATTR_KPARAM_INFO
	.align		4
.L_23:
        /*0068*/ 	.byte	0x04, 0x17
        /*006a*/ 	.short	(.L_25 - .L_24)
.L_24:
        /*006c*/ 	.word	0x00000000
        /*0070*/ 	.short	0x0003
        /*0072*/ 	.short	0x0018
        /*0074*/ 	.byte	0x00, 0xf4, 0x21, 0x00


	//----- nvinfo : EIATTR_KPARAM_INFO
	.align		4
.L_25:
        /*0078*/ 	.byte	0x04, 0x17
        /*007a*/ 	.short	(.L_27 - .L_26)
.L_26:
        /*007c*/ 	.word	0x00000000
        /*0080*/ 	.short	0x0002
        /*0082*/ 	.short	0x0010
        /*0084*/ 	.byte	0x00, 0xf4, 0x21, 0x00


	//----- nvinfo : EIATTR_KPARAM_INFO
	.align		4
.L_27:
        /*0088*/ 	.byte	0x04, 0x17
        /*008a*/ 	.short	(.L_29 - .L_28)
.L_28:
        /*008c*/ 	.word	0x00000000
        /*0090*/ 	.short	0x0001
        /*0092*/ 	.short	0x0008
        /*0094*/ 	.byte	0x00, 0xf4, 0x21, 0x00


	//----- nvinfo : EIATTR_KPARAM_INFO
	.align		4
.L_29:
        /*0098*/ 	.byte	0x04, 0x17
        /*009a*/ 	.short	(.L_31 - .L_30)
.L_30:
        /*009c*/ 	.word	0x00000000
        /*00a0*/ 	.short	0x0000
        /*00a2*/ 	.short	0x0000
        /*00a4*/ 	.byte	0x00, 0xf4, 0x21, 0x00


	//----- nvinfo : EIATTR_SPARSE_MMA_MASK
	.align		4
.L_31:
        /*00a8*/ 	.byte	0x03, 0x50
        /*00aa*/ 	.short	0x0000


	//----- nvinfo : EIATTR_MAXREG_COUNT
	.align		4
        /*00ac*/ 	.byte	0x03, 0x1b
        /*00ae*/ 	.short	0x00ff


	//----- nvinfo : EIATTR_COOP_GROUP_MASK_REGIDS
	.align		4
        /*00b0*/ 	.byte	0x04, 0x29
        /*00b2*/ 	.short	(.L_33 - .L_32)


	//   ....[0]....
.L_32:
        /*00b4*/ 	.word	0xffffffff


	//   ....[1]....
        /*00b8*/ 	.word	0xffffffff


	//   ....[2]....
        /*00bc*/ 	.word	0xffffffff


	//   ....[3]....
        /*00c0*/ 	.word	0xffffffff


	//----- nvinfo : EIATTR_COOP_GROUP_INSTR_OFFSETS
	.align		4
.L_33:
        /*00c4*/ 	.byte	0x04, 0x28
        /*00c6*/ 	.short	(.L_35 - .L_34)


	//   ....[0]....
.L_34:
        /*00c8*/ 	.word	0x00000620


	//   ....[1]....
        /*00cc*/ 	.word	0x00000640


	//   ....[2]....
        /*00d0*/ 	.word	0x00000660


	//   ....[3]....
        /*00d4*/ 	.word	0x000006a0


	//----- nvinfo : EIATTR_EXIT_INSTR_OFFSETS
	.align		4
.L_35:
        /*00d8*/ 	.byte	0x04, 0x1c
        /*00da*/ 	.short	(.L_37 - .L_36)


	//   ....[0]....
.L_36:
        /*00dc*/ 	.word	0x00000750


	//   ....[1]....
        /*00e0*/ 	.word	0x00000780


	//----- nvinfo : EIATTR_REQNTID
	.align		4
.L_37:
        /*00e4*/ 	.byte	0x04, 0x10
        /*00e6*/ 	.short	(.L_39 - .L_38)
.L_38:
        /*00e8*/ 	.word	0x00000080
        /*00ec*/ 	.word	0x00000001
        /*00f0*/ 	.word	0x00000001


	//----- nvinfo : EIATTR_CBANK_PARAM_SIZE
	.align		4
.L_39:
        /*00f4*/ 	.byte	0x03, 0x19
        /*00f6*/ 	.short	0x0048


	//----- nvinfo : EIATTR_PARAM_CBANK
	.align		4
        /*00f8*/ 	.byte	0x04, 0x0a
        /*00fa*/ 	.short	(.L_41 - .L_40)
	.align		4
.L_40:
        /*00fc*/ 	.word	index@(.nv.constant0.triton_per_fused__native_batch_norm_legit_no_training_cat_mean_relu_65)
        /*0100*/ 	.short	0x0210
        /*0102*/ 	.short	0x0048


	//----- nvinfo : EIATTR_SW_WAR
	.align		4
.L_41:
        /*0104*/ 	.byte	0x04, 0x36
        /*0106*/ 	.short	(.L_43 - .L_42)
.L_42:
        /*0108*/ 	.word	0x00000008
.L_43:


//--------------------- .nv.callgraph             --------------------------
	.section	.nv.callgraph,"",@"SHT_CUDA_CALLGRAPH"
	.align	4
	.sectionentsize	8
	.align		4
        /*0000*/ 	.word	0x00000000
	.align		4
        /*0004*/ 	.word	0xffffffff
	.align		4
        /*0008*/ 	.word	0x00000000
	.align		4
        /*000c*/ 	.word	0xfffffffe
	.align		4
        /*0010*/ 	.word	0x00000000
	.align		4
        /*0014*/ 	.word	0xfffffffd
	.align		4
        /*0018*/ 	.word	0x00000000
	.align		4
        /*001c*/ 	.word	0xfffffffc


//--------------------- .nv.constant4             --------------------------
	.section	.nv.constant4,"a",@progbits
	.align	8
	.align		8
.nv.constant4:
        /*0000*/ 	.dword	_$_str
	.align		8
        /*0008*/ 	.dword	_$_str_$_2


//--------------------- .text.triton_per_fused__native_batch_norm_legit_no_training_cat_mean_relu_65 --------------------------
	.section	.text.triton_per_fused__native_batch_norm_legit_no_training_cat_mean_relu_65,"ax",@progbits
	.sectionflags	@"SHF_BARRIERS=1"
	.align	128
        .global         triton_per_fused__native_batch_norm_legit_no_training_cat_mean_relu_65
        .type           triton_per_fused__native_batch_norm_legit_no_training_cat_mean_relu_65,@function
        .size           triton_per_fused__native_batch_norm_legit_no_training_cat_mean_relu_65,(.L_x_1 - triton_per_fused__native_batch_norm_legit_no_training_cat_mean_relu_65)
        .other          triton_per_fused__native_batch_norm_legit_no_training_cat_mean_relu_65,@"STO_CUDA_ENTRY STV_DEFAULT"
triton_per_fused__native_batch_norm_legit_no_training_cat_mean_relu_65:
.text.triton_per_fused__native_batch_norm_legit_no_training_cat_mean_relu_65:
[----:B------:R-:W0:Y:S01]  /*0000*/  LDC R1, c[0x0][0x28] ;  /* 0x00000a00ff017b82 */ /* 0x000e220000000800 */
[----:B------:R-:W1:Y:S07]  /*0010*/  S2R R16, SR_TID.X ;  /* 0x0000000000107919 */ /* 0x000e6e0000002100 */
[----:B------:R-:W2:Y:S01]  /*0020*/  LDC.64 R4, c[0x0][0x230] ;  /* 0x00008c00ff047b82 */ /* 0x000ea20000000a00 */
[----:B------:R-:W-:Y:S01]  /*0030*/  IMAD.MOV.U32 R2, RZ, RZ, RZ ;  /* 0x000000ffff027224 */ /* 0x000fe200078e00ff */
[----:B------:R-:W-:Y:S01]  /*0040*/  CS2R R22, SRZ ;  /* 0x0000000000167805 */ /* 0x000fe2000001ff00 */
[----:B------:R-:W3:Y:S01]  /*0050*/  S2R R17, SR_CTAID.X ;  /* 0x0000000000117919 */ /* 0x000ee20000002500 */
[----:B------:R-:W-:-:S04]  /*0060*/  ULDC.64 UR6, c[0x0][0x208] ;  /* 0x0000820000067ab9 */ /* 0x000fc80000000a00 */
[----:B------:R-:W4:Y:S08]  /*0070*/  LDC.64 R26, c[0x0][0x218] ;  /* 0x00008600ff1a7b82 */ /* 0x000f300000000a00 */
[----:B------:R-:W5:Y:S08]  /*0080*/  LDC.64 R20, c[0x0][0x220] ;  /* 0x00008800ff147b82 */ /* 0x000f700000000a00 */
[----:B------:R-:W4:Y:S01]  /*0090*/  LDC.64 R18, c[0x0][0x228] ;  /* 0x00008a00ff127b82 */ /* 0x000f220000000a00 */
[----:B-1----:R-:W-:-:S07]  /*00a0*/  SHF.R.U32.HI R0, RZ, 0x4, R16 ;  /* 0x00000004ff007819 */ /* 0x002fce0000011610 */
[----:B------:R-:W1:Y:S01]  /*00b0*/  LDC.64 R14, c[0x0][0x238] ;  /* 0x00008e00ff0e7b82 */ /* 0x000e620000000a00 */
[----:B---3--:R-:W-:Y:S01]  /*00c0*/  IMAD.SHL.U32 R17, R17, 0x8, RZ ;  /* 0x0000000811117824 */ /* 0x008fe200078e00ff */
[----:B------:R-:W-:-:S04]  /*00d0*/  SGXT.U32 R0, R0, 0x3 ;  /* 0x000000030000781a */ /* 0x000fc80000000000 */
[----:B------:R-:W-:Y:S02]  /*00e0*/  LOP3.LUT R3, R17, R0, RZ, 0xfc, !PT ;  /* 0x0000000011037212 */ /* 0x000fe400078efcff */
[----:B------:R-:W3:Y:S02]  /*00f0*/  LDC.64 R12, c[0x0][0x240] ;  /* 0x00009000ff0c7b82 */ /* 0x000ee40000000a00 */
[C---:B------:R-:W-:Y:S01]  /*0100*/  ISETP.GE.AND P1, PT, R3.reuse, 0x614, PT ;  /* 0x000006140300780c */ /* 0x040fe20003f26270 */
[----:B------:R-:W-:-:S05]  /*0110*/  IMAD.HI R2, R3, -0x5786e8f7, R2 ;  /* 0xa879170903027827 */ /* 0x000fca00078e0202 */
[----:B------:R-:W-:-:S04]  /*0120*/  SHF.R.U32.HI R7, RZ, 0x1f, R2 ;  /* 0x0000001fff077819 */ /* 0x000fc80000011602 */
[----:B------:R-:W-:-:S05]  /*0130*/  LEA.HI.SX32 R7, R2, R7, 0x18 ;  /* 0x0000000702077211 */ /* 0x000fca00078fc2ff */
[----:B------:R-:W-:-:S04]  /*0140*/  IMAD R25, R7, -0x185, R3 ;  /* 0xfffffe7b07197824 */ /* 0x000fc800078e0203 */
[----:B--2---:R-:W-:-:S05]  /*0150*/  IMAD.WIDE R4, R25, 0x4, R4 ;  /* 0x0000000419047825 */ /* 0x004fca00078e0204 */
[----:B------:R2:W3:Y:S01]  /*0160*/  @!P1 LDG.E.EL R23, desc[UR6][R4.64] ;  /* 0x0000000604179981 */ /* 0x0004e2000c2e1900 */
[----:B------:R-:W-:Y:S01]  /*0170*/  IMAD.SHL.U32 R2, R16, 0x4, RZ ;  /* 0x0000000410027824 */ /* 0x000fe200078e00ff */
[C---:B------:R-:W-:Y:S02]  /*0180*/  ISETP.GE.AND P4, PT, R25.reuse, 0x179, PT ;  /* 0x000001791900780c */ /* 0x040fe40003f86270 */
[----:B------:R-:W-:Y:S02]  /*0190*/  CS2R R10, SRZ ;  /* 0x00000000000a7805 */ /* 0x000fe4000001ff00 */
[----:B------:R-:W-:Y:S02]  /*01a0*/  ISETP.GT.AND P2, PT, R25, 0x178, !P1 ;  /* 0x000001781900780c */ /* 0x000fe40004f44270 */
[----:B------:R-:W-:Y:S02]  /*01b0*/  LOP3.LUT R2, R2, 0x3c, RZ, 0xc0, !PT ;  /* 0x0000003c02027812 */ /* 0x000fe400078ec0ff */
[----:B------:R-:W-:-:S02]  /*01c0*/  ISETP.LT.AND P0, PT, R3, 0x614, !P4 ;  /* 0x000006140300780c */ /* 0x000fc40006701270 */
[----:B------:R-:W-:-:S05]  /*01d0*/  LEA R6, R25, R2, 0x6 ;  /* 0x0000000219067211 */ /* 0x000fca00078e30ff */
[----:B------:R-:W-:Y:S02]  /*01e0*/  VIADD R8, R6, 0xffffa1c0 ;  /* 0xffffa1c006087836 */ /* 0x000fe40000000000 */
[C---:B------:R-:W-:Y:S02]  /*01f0*/  IMAD R9, R7.reuse, 0x5e40, R6 ;  /* 0x00005e4007097824 */ /* 0x040fe400078e0206 */
[----:B------:R-:W-:Y:S02]  /*0200*/  IMAD R7, R7, 0x300, R8 ;  /* 0x0000030007077824 */ /* 0x000fe400078e0208 */
[----:B----4-:R-:W-:Y:S01]  /*0210*/  IMAD.WIDE R26, R9, 0x4, R26 ;  /* 0x00000004091a7825 */ /* 0x010fe200078e021a */
[----:B------:R-:W-:Y:S02]  /*0220*/  CS2R R8, SRZ ;  /* 0x0000000000087805 */ /* 0x000fe4000001ff00 */
[----:B--2---:R-:W-:Y:S01]  /*0230*/  CS2R R4, SRZ ;  /* 0x0000000000047805 */ /* 0x004fe2000001ff00 */
[----:B-----5:R-:W-:Y:S01]  /*0240*/  IMAD.WIDE R20, R7, 0x4, R20 ;  /* 0x0000000407147825 */ /* 0x020fe200078e0214 */
[----:B------:R-:W-:-:S02]  /*0250*/  CS2R R6, SRZ ;  /* 0x0000000000067805 */ /* 0x000fc4000001ff00 */
[----:B------:R-:W2:Y:S01]  /*0260*/  @P0 LDG.E.128 R8, desc[UR6][R26.64] ;  /* 0x000000061a080981 */ /* 0x000ea2000c1e1d00 */
[----:B0-----:R-:W-:-:S03]  /*0270*/  IMAD.WIDE R18, R25, 0x4, R18 ;  /* 0x0000000419127825 */ /* 0x001fc600078e0212 */
[----:B------:R-:W4:Y:S01]  /*0280*/  @P2 LDG.E.128 R4, desc[UR6][R20.64] ;  /* 0x0000000614042981 */ /* 0x000f22000c1e1d00 */
[----:B-1----:R-:W-:-:S03]  /*0290*/  IMAD.WIDE R14, R25, 0x4, R14 ;  /* 0x00000004190e7825 */ /* 0x002fc600078e020e */
[----:B------:R0:W5:Y:S01]  /*02a0*/  @!P1 LDG.E.EL R22, desc[UR6][R18.64] ;  /* 0x0000000612169981 */ /* 0x000162000c2e1900 */
[----:B---3--:R-:W-:Y:S01]  /*02b0*/  IMAD.WIDE R12, R25, 0x4, R12 ;  /* 0x00000004190c7825 */ /* 0x008fe200078e020c */
[----:B------:R-:W-:-:S06]  /*02c0*/  CS2R R24, SRZ ;  /* 0x0000000000187805 */ /* 0x000fcc000001ff00 */
[----:B------:R1:W3:Y:S04]  /*02d0*/  @!P1 LDG.E.EL R25, desc[UR6][R14.64] ;  /* 0x000000060e199981 */ /* 0x0002e8000c2e1900 */
[----:B------:R1:W3:Y:S01]  /*02e0*/  @!P1 LDG.E.EL R24, desc[UR6][R12.64] ;  /* 0x000000060c189981 */ /* 0x0002e2000c2e1900 */
[----:B0-----:R-:W-:Y:S01]  /*02f0*/  IMAD.MOV.U32 R18, RZ, RZ, 0x3e800000 ;  /* 0x3e800000ff127424 */ /* 0x001fe200078e00ff */
[----:B------:R-:W0:Y:S01]  /*0300*/  S2UR UR5, SR_CgaCtaId ;  /* 0x00000000000579c3 */ /* 0x000e220000008800 */
[----:B------:R-:W-:Y:S01]  /*0310*/  UMOV UR4, 0x400 ;  /* 0x0000040000047882 */ /* 0x000fe20000000000 */
[----:B------:R-:W-:Y:S02]  /*0320*/  LEA R3, R3, R2, 0x6 ;  /* 0x0000000203037211 */ /* 0x000fe400078e30ff */
[----:B------:R-:W-:Y:S01]  /*0330*/  LOP3.LUT R17, R17, 0x7, R16, 0xf8, !PT ;  /* 0x0000000711117812 */ /* 0x000fe200078ef810 */
[----:B0-----:R-:W-:-:S06]  /*0340*/  UPRMT UR4, UR5, 0x654, UR4 ;  /* 0x0000065405047896 */ /* 0x001fcc0008000004 */
[----:B------:R-:W-:Y:S01]  /*0350*/  LEA R0, R0, UR4, 0x2 ;  /* 0x0000000400007c11 */ /* 0x000fe2000f8e10ff */
[----:B------:R-:W-:-:S04]  /*0360*/  FADD R23, R23, 9.9999997473787516356e-06 ;  /* 0x3727c5ac17177421 */ /* 0x000fc80000000000 */
[----:B------:R-:W0:Y:S02]  /*0370*/  MUFU.SQRT R20, R23 ;  /* 0x0000001700147308 */ /* 0x000e240000002000 */
[C---:B0-----:R-:W-:Y:S02]  /*0380*/  FSETP.GT.AND P3, PT, R20.reuse, 8.50705917302346158658e+37, PT ;  /* 0x7e8000001400780b */ /* 0x041fe40003f64000 */
[----:B------:R-:W-:Y:S02]  /*0390*/  FSETP.GEU.AND P5, PT, R20, 1.175494350822287508e-38, PT ;  /* 0x008000001400780b */ /* 0x000fe40003fae000 */
[----:B-1----:R-:W-:Y:S02]  /*03a0*/  FSEL R15, R18, 1, P3 ;  /* 0x3f800000120f7808 */ /* 0x002fe40001800000 */
[----:B--2---:R-:W-:Y:S02]  /*03b0*/  SEL R8, R8, RZ, P0 ;  /* 0x000000ff08087207 */ /* 0x004fe40000000000 */
[----:B------:R-:W-:-:S05]  /*03c0*/  SEL R9, R9, RZ, P0 ;  /* 0x000000ff09097207 */ /* 0x000fca0000000000 */
[----:B------:R-:W-:Y:S01]  /*03d0*/  @P3 FMUL R20, R20, 0.25 ;  /* 0x3e80000014143820 */ /* 0x000fe20000400000 */
[----:B----4-:R-:W-:Y:S01]  /*03e0*/  @P4 SEL R8, R4, RZ, P2 ;  /* 0x000000ff04084207 */ /* 0x010fe20001000000 */
[----:B------:R-:W-:Y:S01]  /*03f0*/  @!P5 FMUL R15, R15, 16777216 ;  /* 0x4b8000000f0fd820 */ /* 0x000fe20000400000 */
[----:B------:R-:W-:Y:S01]  /*0400*/  @P4 SEL R9, R5, RZ, P2 ;  /* 0x000000ff05094207 */ /* 0x000fe20001000000 */
[----:B------:R-:W-:Y:S01]  /*0410*/  @!P5 FMUL R20, R20, 16777216 ;  /* 0x4b8000001414d820 */ /* 0x000fe20000400000 */
[----:B------:R-:W-:Y:S02]  /*0420*/  SEL R10, R10, RZ, P0 ;  /* 0x000000ff0a0a7207 */ /* 0x000fe40000000000 */
[----:B------:R-:W-:Y:S01]  /*0430*/  @P4 SEL R10, R6, RZ, P2 ;  /* 0x000000ff060a4207 */ /* 0x000fe20001000000 */
[--C-:B-----5:R-:W-:Y:S01]  /*0440*/  FADD R6, R8, -R22.reuse ;  /* 0x8000001608067221 */ /* 0x120fe20000000000 */
[--C-:B------:R-:W-:Y:S01]  /*0450*/  FADD R5, R9, -R22.reuse ;  /* 0x8000001609057221 */ /* 0x100fe20000000000 */
[----:B------:R-:W0:Y:S01]  /*0460*/  MUFU.RCP R20, R20 ;  /* 0x0000001400147308 */ /* 0x000e220000001000 */
[----:B------:R-:W-:Y:S01]  /*0470*/  SEL R11, R11, RZ, P0 ;  /* 0x000000ff0b0b7207 */ /* 0x000fe20000000000 */
[----:B------:R-:W-:Y:S01]  /*0480*/  FADD R4, R10, -R22 ;  /* 0x800000160a047221 */ /* 0x000fe20000000000 */
[----:B------:R-:W-:-:S05]  /*0490*/  @P4 SEL R11, R7, RZ, P2 ;  /* 0x000000ff070b4207 */ /* 0x000fca0001000000 */
[----:B------:R-:W-:Y:S01]  /*04a0*/  FADD R22, R11, -R22 ;  /* 0x800000160b167221 */ /* 0x000fe20000000000 */
[----:B0-----:R-:W-:-:S04]  /*04b0*/  FMUL R15, R20, R15 ;  /* 0x0000000f140f7220 */ /* 0x001fc80000400000 */
[-C--:B------:R-:W-:Y:S01]  /*04c0*/  FMUL R7, R6, R15.reuse ;  /* 0x0000000f06077220 */ /* 0x080fe20000400000 */
[-C--:B------:R-:W-:Y:S01]  /*04d0*/  FMUL R5, R5, R15.reuse ;  /* 0x0000000f05057220 */ /* 0x080fe20000400000 */
[-C--:B------:R-:W-:Y:S01]  /*04e0*/  FMUL R13, R4, R15.reuse ;  /* 0x0000000f040d7220 */ /* 0x080fe20000400000 */
[----:B------:R-:W-:Y:S01]  /*04f0*/  FMUL R15, R22, R15 ;  /* 0x0000000f160f7220 */ /* 0x000fe20000400000 */
[-CC-:B---3--:R-:W-:Y:S01]  /*0500*/  FFMA R7, R7, R25.reuse, R24.reuse ;  /* 0x0000001907077223 */ /* 0x188fe20000000018 */
[-CC-:B------:R-:W-:Y:S01]  /*0510*/  FFMA R5, R5, R25.reuse, R24.reuse ;  /* 0x0000001905057223 */ /* 0x180fe20000000018 */
[-CC-:B------:R-:W-:Y:S01]  /*0520*/  FFMA R13, R13, R25.reuse, R24.reuse ;  /* 0x000000190d0d7223 */ /* 0x180fe20000000018 */
[----:B------:R-:W-:Y:S02]  /*0530*/  FFMA R15, R15, R25, R24 ;  /* 0x000000190f0f7223 */ /* 0x000fe40000000018 */
[----:B------:R-:W-:Y:S02]  /*0540*/  FSETP.GEU.AND P0, PT, R7, RZ, PT ;  /* 0x000000ff0700720b */ /* 0x000fe40003f0e000 */
[----:B------:R-:W-:-:S02]  /*0550*/  FSETP.GEU.AND P2, PT, R5, RZ, PT ;  /* 0x000000ff0500720b */ /* 0x000fc40003f4e000 */
[----:B------:R-:W-:Y:S02]  /*0560*/  FSETP.GEU.AND P3, PT, R13, RZ, PT ;  /* 0x000000ff0d00720b */ /* 0x000fe40003f6e000 */
[----:B------:R-:W-:Y:S02]  /*0570*/  FSEL R7, R7, RZ, P0 ;  /* 0x000000ff07077208 */ /* 0x000fe40000000000 */
[----:B------:R-:W-:Y:S02]  /*0580*/  FSEL R4, R5, RZ, P2 ;  /* 0x000000ff05047208 */ /* 0x000fe40001000000 */
[----:B------:R-:W-:Y:S02]  /*0590*/  FSETP.GEU.AND P0, PT, R15, RZ, PT ;  /* 0x000000ff0f00720b */ /* 0x000fe40003f0e000 */
[----:B------:R-:W-:Y:S01]  /*05a0*/  FSEL R13, R13, RZ, P3 ;  /* 0x000000ff0d0d7208 */ /* 0x000fe20001800000 */
[----:B------:R-:W-:Y:S01]  /*05b0*/  FADD R4, R7, R4 ;  /* 0x0000000407047221 */ /* 0x000fe20000000000 */
[----:B------:R-:W-:-:S02]  /*05c0*/  FSEL R15, R15, RZ, P0 ;  /* 0x000000ff0f0f7208 */ /* 0x000fc40000000000 */
[----:B------:R-:W-:Y:S01]  /*05d0*/  LOP3.LUT P0, RZ, R16, 0x78, RZ, 0xc0, !PT ;  /* 0x0000007810ff7812 */ /* 0x000fe2000780c0ff */
[----:B------:R-:W-:-:S03]  /*05e0*/  FADD R4, R13, R4 ;  /* 0x000000040d047221 */ /* 0x000fc60000000000 */
[----:B------:R-:W-:Y:S01]  /*05f0*/  ISETP.LT.AND P0, PT, R17, 0x614, !P0 ;  /* 0x000006141100780c */ /* 0x000fe20004701270 */
[----:B------:R-:W-:-:S05]  /*0600*/  FADD R4, R15, R4 ;  /* 0x000000040f047221 */ /* 0x000fca0000000000 */
[----:B------:R-:W-:-:S05]  /*0610*/  FSEL R5, R4, RZ, !P1 ;  /* 0x000000ff04057208 */ /* 0x000fca0004800000 */
[----:B------:R-:W0:Y:S02]  /*0620*/  SHFL.BFLY PT, R4, R5, 0x8, 0x1f ;  /* 0x0d001f0005047f89 */ /* 0x000e2400000e0000 */
[----:B0-----:R-:W-:-:S05]  /*0630*/  FADD R6, R5, R4 ;  /* 0x0000000405067221 */ /* 0x001fca0000000000 */
[----:B------:R-:W0:Y:S02]  /*0640*/  SHFL.BFLY PT, R7, R6, 0x4, 0x1f ;  /* 0x0c801f0006077f89 */ /* 0x000e2400000e0000 */
[----:B0-----:R-:W-:-:S05]  /*0650*/  FADD R7, R6, R7 ;  /* 0x0000000706077221 */ /* 0x001fca0000000000 */
[----:B------:R-:W0:Y:S02]  /*0660*/  SHFL.BFLY PT, R4, R7, 0x2, 0x1f ;  /* 0x0c401f0007047f89 */ /* 0x000e2400000e0000 */
[----:B0-----:R-:W-:Y:S01]  /*0670*/  FADD R12, R7, R4 ;  /* 0x00000004070c7221 */ /* 0x001fe20000000000 */
[----:B------:R-:W-:Y:S01]  /*0680*/  LOP3.LUT R4, R16, 0x7, RZ, 0xc0, !PT ;  /* 0x0000000710047812 */ /* 0x000fe200078ec0ff */
[----:B------:R-:W0:Y:S03]  /*0690*/  LDC.64 R6, c[0x0][0x210] ;  /* 0x00008400ff067b82 */ /* 0x000e260000000a00 */
[----:B------:R-:W1:Y:S01]  /*06a0*/  SHFL.BFLY PT, R13, R12, 0x1, 0x1f ;  /* 0x0c201f000c0d7f89 */ /* 0x000e6200000e0000 */
[----:B------:R-:W-:-:S04]  /*06b0*/  LEA R14, R4, UR4, 0x2 ;  /* 0x00000004040e7c11 */ /* 0x000fc8000f8e10ff */
[----:B------:R-:W2:Y:S01]  /*06c0*/  LDC.64 R4, c[0x0][0x248] ;  /* 0x00009200ff047b82 */ /* 0x000ea20000000a00 */
[----:B-1----:R-:W-:-:S05]  /*06d0*/  FADD R13, R12, R13 ;  /* 0x0000000d0c0d7221 */ /* 0x002fca0000000000 */
[----:B------:R1:W-:Y:S01]  /*06e0*/  STS [R0], R13 ;  /* 0x0000000d00007388 */ /* 0x0003e20000000800 */
[----:B--2---:R-:W-:Y:S01]  /*06f0*/  IMAD.WIDE R2, R3, 0x4, R4 ;  /* 0x0000000403027825 */ /* 0x004fe200078e0204 */
[----:B------:R-:W-:Y:S03]  /*0700*/  BAR.SYNC.DEFER_BLOCKING 0x0 ;  /* 0x0000000000007b1d */ /* 0x000fe60000010000 */
[----:B0-----:R-:W-:-:S03]  /*0710*/  IMAD.WIDE R4, R17, 0x4, R6 ;  /* 0x0000000411047825 */ /* 0x001fc600078e0206 */
[----:B------:R-:W0:Y:S04]  /*0720*/  LDS R14, [R14] ;  /* 0x000000000e0e7984 */ /* 0x000e280000000800 */
[----:B------:R0:W-:Y:S01]  /*0730*/  @!P1 STG.E.128 desc[UR6][R2.64], R8 ;  /* 0x0000000802009986 */ /* 0x0001e2000c101d06 */
[----:B------:R-:W-:Y:S06]  /*0740*/  BAR.SYNC.DEFER_BLOCKING 0x0 ;  /* 0x0000000000007b1d */ /* 0x000fec0000010000 */
[----:B01----:R-:W-:Y:S05]  /*0750*/  @!P0 EXIT ;  /* 0x000000000000894d */ /* 0x003fea0003800000 */
[----:B0-----:R-:W-:-:S05]  /*0760*/  FMUL R3, R14, 0.015625 ;  /* 0x3c8000000e037820 */ /* 0x001fca0000400000 */
[----:B------:R-:W-:Y:S01]  /*0770*/  STG.E desc[UR6][R4.64], R3 ;  /* 0x0000000304007986 */ /* 0x000fe2000c101906 */
[----:B------:R-:W-:Y:S05]  /*0780*/  EXIT ;  /* 0x000000000000794d */ /* 0x000fea0003800000 */
.L_x_0:
[----:B------:R-:W-:-:S00]  /*0790*/  BRA `(.L_x_0) ;  /* 0xfffffffc00fc7947 */ /* 0x000fc0000383ffff */
[----:B------:R-:W-:-:S00]  /*07a0*/  NOP ;  /* 0x0000000000007918 */ /* 0x000fc00000000000 */
        /* <DEDUP_REMOVED lines=13> */
.L_x_1:


//--------------------- .nv.global.init           --------------------------
	.section	.nv.global.init,"aw",@progbits
.nv.global.init:
	.type		_$_str,@object
	.size		_$_str,(_$_str_$_2 - _$_str)
_$_str:
        /*0000*/ 	.byte	0x5f, 0x5f, 0x43, 0x55, 0x44, 0x41, 0x5f, 0x46, 0x54, 0x5a, 0x00
	.type		_$_str_$_2,@object
	.size		_$_str_$_2,(.L_1 - _$_str_$_2)
_$_str_$_2:
        /*000b*/ 	.byte	0x5f, 0x5f, 0x43, 0x55, 0x44, 0x41, 0x5f, 0x50, 0x52, 0x45, 0x43, 0x5f, 0x53, 0x51, 0x52, 0x54
        /*001b*/ 	.byte	0x00
.L_1:


//--------------------- .nv.shared.triton_per_fused__native_batch_norm_legit_no_training_cat_mean_relu_65 --------------------------
	.section	.nv.shared.triton_per_fused__native_batch_norm_legit_no_training_cat_mean_relu_65,"aw",@nobits
	.sectionflags	@""
	.align	16
	.zero		1024


//--------------------- .nv.constant0.triton_per_fused__native_batch_norm_legit_no_training_cat_mean_relu_65 --------------------------
	.section	.nv.constant0.triton_per_fused__native_batch_norm_legit_no_training_cat_mean_relu_65,"a",@progbits
	.sectionflags	@""
	.align	4
.nv.constant0.triton_per_fused__native_batch_norm_legit_no_training_cat_mean_relu_65:
	.zero		600
